	.headerflags	@"EF_CUDA_TEXMODE_UNIFIED EF_CUDA_64BIT_ADDRESS EF_CUDA_ACCELERATORS EF_CUDA_SM90 EF_CUDA_VIRTUAL_SM(EF_CUDA_SM90)"
	.elftype	@"ET_EXEC"


//--------------------- .nv.info                  --------------------------
	.section	.nv.info,"",@"SHT_CUDA_INFO"
	.align	4


	//----- nvinfo : EIATTR_REGCOUNT
	.align		4
        /*0000*/ 	.byte	0x04, 0x2f
        /*0002*/ 	.short	(.L_3 - .L_2)
	.align		4
.L_2:
        /*0004*/ 	.word	index@(triton_poi_fused_add_convolution_mul_pow_reciprocal_sin_view_17)
        /*0008*/ 	.word	0x0000001c


	//----- nvinfo : EIATTR_MIN_STACK_SIZE
	.align		4
.L_3:
        /*000c*/ 	.byte	0x04, 0x12
        /*000e*/ 	.short	(.L_5 - .L_4)
	.align		4
.L_4:
        /*0010*/ 	.word	index@(triton_poi_fused_add_convolution_mul_pow_reciprocal_sin_view_17)
        /*0014*/ 	.word	0x00000020


	//----- nvinfo : EIATTR_FRAME_SIZE
	.align		4
.L_5:
        /*0018*/ 	.byte	0x04, 0x11
        /*001a*/ 	.short	(.L_7 - .L_6)
	.align		4
.L_6:
        /*001c*/ 	.word	index@(triton_poi_fused_add_convolution_mul_pow_reciprocal_sin_view_17)
        /*0020*/ 	.word	0x00000020


	//----- nvinfo : EIATTR_MIN_STACK_SIZE
	.align		4
.L_7:
        /*0024*/ 	.byte	0x04, 0x12
        /*0026*/ 	.short	(.L_9 - .L_8)
	.align		4
.L_8:
        /*0028*/ 	.word	index@(triton_poi_fused_add_convolution_mul_pow_reciprocal_sin_view_17)
        /*002c*/ 	.word	0x00000020
.L_9:


//--------------------- .nv.info.triton_poi_fused_add_convolution_mul_pow_reciprocal_sin_view_17 --------------------------
	.section	.nv.info.triton_poi_fused_add_convolution_mul_pow_reciprocal_sin_view_17,"",@"SHT_CUDA_INFO"
	.sectionflags	@""
	.align	4


	//----- nvinfo : EIATTR_CUDA_API_VERSION
	.align		4
        /*0000*/ 	.byte	0x04, 0x37
        /*0002*/ 	.short	(.L_11 - .L_10)
.L_10:
        /*0004*/ 	.word	0x0000007c


	//----- nvinfo : EIATTR_KPARAM_INFO
	.align		4
.L_11:
        /*0008*/ 	.byte	0x04, 0x17
        /*000a*/ 	.short	(.L_13 - .L_12)
.L_12:
        /*000c*/ 	.word	0x00000000
        /*0010*/ 	.short	0x0008
        /*0012*/ 	.short	0x0040
        /*0014*/ 	.byte	0x00, 0xf0, 0x11, 0x00


	//----- nvinfo : EIATTR_KPARAM_INFO
	.align		4
.L_13:
        /*0018*/ 	.byte	0x04, 0x17
        /*001a*/ 	.short	(.L_15 - .L_14)
.L_14:
        /*001c*/ 	.word	0x00000000
        /*0020*/ 	.short	0x0007
        /*0022*/ 	.short	0x0038
        /*0024*/ 	.byte	0x00, 0xf4, 0x21, 0x00


	//----- nvinfo : EIATTR_KPARAM_INFO
	.align		4
.L_15:
        /*0028*/ 	.byte	0x04, 0x17
        /*002a*/ 	.short	(.L_17 - .L_16)
.L_16:
        /*002c*/ 	.word	0x00000000
        /*0030*/ 	.short	0x0006
        /*0032*/ 	.short	0x0030
        /*0034*/ 	.byte	0x00, 0xf4, 0x21, 0x00


	//----- nvinfo : EIATTR_KPARAM_INFO
	.align		4
.L_17:
        /*0038*/ 	.byte	0x04, 0x17
        /*003a*/ 	.short	(.L_19 - .L_18)
.L_18:
        /*003c*/ 	.word	0x00000000
        /*0040*/ 	.short	0x0005
        /*0042*/ 	.short	0x0028
        /*0044*/ 	.byte	0x00, 0xf4, 0x21, 0x00


	//----- nvinfo : EIATTR_KPARAM_INFO
	.align		4
.L_19:
        /*0048*/ 	.byte	0x04, 0x17
        /*004a*/ 	.short	(.L_21 - .L_20)
.L_20:
        /*004c*/ 	.word	0x00000000
        /*0050*/ 	.short	0x0004
        /*0052*/ 	.short	0x0020
        /*0054*/ 	.byte	0x00, 0xf4, 0x21, 0x00


	//----- nvinfo : EIATTR_KPARAM_INFO
	.align		4
.L_21:
        /*0058*/ 	.byte	0x04, 0x17
        /*005a*/ 	.short	(.L_23 - .L_22)
.L_22:
        /*005c*/ 	.word	0x00000000
        /*0060*/ 	.short	0x0003
        /*0062*/ 	.short	0x0018
        /*0064*/ 	.byte	0x00, 0xf4, 0x21, 0x00


	//----- nvinfo : EIATTR_KPARAM_INFO
	.align		4
.L_23:
        /*0068*/ 	.byte	0x04, 0x17
        /*006a*/ 	.short	(.L_25 - .L_24)
.L_24:
        /*006c*/ 	.word	0x00000000
        /*0070*/ 	.short	0x0002
        /*0072*/ 	.short	0x0010
        /*0074*/ 	.byte	0x00, 0xf4, 0x21, 0x00


	//----- nvinfo : EIATTR_KPARAM_INFO
	.align		4
.L_25:
        /*0078*/ 	.byte	0x04, 0x17
        /*007a*/ 	.short	(.L_27 - .L_26)
.L_26:
        /*007c*/ 	.word	0x00000000
        /*0080*/ 	.short	0x0001
        /*0082*/ 	.short	0x0008
        /*0084*/ 	.byte	0x00, 0xf4, 0x21, 0x00


	//----- nvinfo : EIATTR_KPARAM_INFO
	.align		4
.L_27:
        /*0088*/ 	.byte	0x04, 0x17
        /*008a*/ 	.short	(.L_29 - .L_28)
.L_28:
        /*008c*/ 	.word	0x00000000
        /*0090*/ 	.short	0x0000
        /*0092*/ 	.short	0x0000
        /*0094*/ 	.byte	0x00, 0xf4, 0x21, 0x00


	//----- nvinfo : EIATTR_SPARSE_MMA_MASK
	.align		4
.L_29:
        /*0098*/ 	.byte	0x03, 0x50
        /*009a*/ 	.short	0x0000


	//----- nvinfo : EIATTR_MAXREG_COUNT
	.align		4
        /*009c*/ 	.byte	0x03, 0x1b
        /*009e*/ 	.short	0x00ff


	//----- nvinfo : EIATTR_EXIT_INSTR_OFFSETS
	.align		4
        /*00a0*/ 	.byte	0x04, 0x1c
        /*00a2*/ 	.short	(.L_31 - .L_30)


	//   ....[0]....
.L_30:
        /*00a4*/ 	.word	0x00000ee0


	//   ....[1]....
        /*00a8*/ 	.word	0x00000f00


	//----- nvinfo : EIATTR_REQNTID
	.align		4
.L_31:
        /*00ac*/ 	.byte	0x04, 0x10
        /*00ae*/ 	.short	(.L_33 - .L_32)
.L_32:
        /*00b0*/ 	.word	0x00000080
        /*00b4*/ 	.word	0x00000001
        /*00b8*/ 	.word	0x00000001


	//----- nvinfo : EIATTR_CRS_STACK_SIZE
	.align		4
.L_33:
        /*00bc*/ 	.byte	0x04, 0x1e
        /*00be*/ 	.short	(.L_35 - .L_34)
.L_34:
        /*00c0*/ 	.word	0x00000000


	//----- nvinfo : EIATTR_CBANK_PARAM_SIZE
	.align		4
.L_35:
        /*00c4*/ 	.byte	0x03, 0x19
        /*00c6*/ 	.short	0x0044


	//----- nvinfo : EIATTR_PARAM_CBANK
	.align		4
        /*00c8*/ 	.byte	0x04, 0x0a
        /*00ca*/ 	.short	(.L_37 - .L_36)
	.align		4
.L_36:
        /*00cc*/ 	.word	index@(.nv.constant0.triton_poi_fused_add_convolution_mul_pow_reciprocal_sin_view_17)
        /*00d0*/ 	.short	0x0210
        /*00d2*/ 	.short	0x0044


	//----- nvinfo : EIATTR_SW_WAR
	.align		4
.L_37:
        /*00d4*/ 	.byte	0x04, 0x36
        /*00d6*/ 	.short	(.L_39 - .L_38)
.L_38:
        /*00d8*/ 	.word	0x00000008
.L_39:


//--------------------- .nv.callgraph             --------------------------
	.section	.nv.callgraph,"",@"SHT_CUDA_CALLGRAPH"
	.align	4
	.sectionentsize	8
	.align		4
        /*0000*/ 	.word	0x00000000
	.align		4
        /*0004*/ 	.word	0xffffffff
	.align		4
        /*0008*/ 	.word	0x00000000
	.align		4
        /*000c*/ 	.word	0xfffffffe
	.align		4
        /*0010*/ 	.word	0x00000000
	.align		4
        /*0014*/ 	.word	0xfffffffd
	.align		4
        /*0018*/ 	.word	0x00000000
	.align		4
        /*001c*/ 	.word	0xfffffffc


//--------------------- .nv.constant4             --------------------------
	.section	.nv.constant4,"a",@progbits
	.align	8
	.align		8
.nv.constant4:
        /*0000*/ 	.dword	_$_str
	.align		8
        /*0008*/ 	.dword	__cudart_i2opi_f


//--------------------- .text.triton_poi_fused_add_convolution_mul_pow_reciprocal_sin_view_17 --------------------------
	.section	.text.triton_poi_fused_add_convolution_mul_pow_reciprocal_sin_view_17,"ax",@progbits
	.align	128
        .global         triton_poi_fused_add_convolution_mul_pow_reciprocal_sin_view_17
        .type           triton_poi_fused_add_convolution_mul_pow_reciprocal_sin_view_17,@function
        .size           triton_poi_fused_add_convolution_mul_pow_reciprocal_sin_view_17,(.L_x_7 - triton_poi_fused_add_convolution_mul_pow_reciprocal_sin_view_17)
        .other          triton_poi_fused_add_convolution_mul_pow_reciprocal_sin_view_17,@"STO_CUDA_ENTRY STV_DEFAULT"
triton_poi_fused_add_convolution_mul_pow_reciprocal_sin_view_17:
.text.triton_poi_fused_add_convolution_mul_pow_reciprocal_sin_view_17:
[----:B------:R-:W0:Y:S01]  /*0000*/  LDC R1, c[0x0][0x28] ;  /* 0x00000a00ff017b82 */ /* 0x000e220000000800 */
[----:B------:R-:W1:Y:S07]  /*0010*/  S2R R0, SR_TID.X ;  /* 0x0000000000007919 */ /* 0x000e6e0000002100 */
[----:B------:R-:W2:Y:S01]  /*0020*/  LDC.64 R20, c[0x0][0x218] ;  /* 0x00008600ff147b82 */ /* 0x000ea20000000a00 */
[----:B------:R-:W-:Y:S01]  /*0030*/  CS2R R2, SRZ ;  /* 0x0000000000027805 */ /* 0x000fe2000001ff00 */
[----:B0-----:R-:W-:Y:S01]  /*0040*/  VIADD R1, R1, 0xffffffe0 ;  /* 0xffffffe001017836 */ /* 0x001fe20000000000 */
[----:B------:R-:W0:Y:S01]  /*0050*/  S2R R13, SR_CTAID.X ;  /* 0x00000000000d7919 */ /* 0x000e220000002500 */
[----:B------:R-:W-:-:S04]  /*0060*/  ULDC.64 UR4, c[0x0][0x208] ;  /* 0x0000820000047ab9 */ /* 0x000fc80000000a00 */
[----:B------:R-:W3:Y:S08]  /*0070*/  LDC.64 R8, c[0x0][0x220] ;  /* 0x00008800ff087b82 */ /* 0x000ef00000000a00 */
[----:B------:R-:W4:Y:S08]  /*0080*/  LDC.64 R10, c[0x0][0x210] ;  /* 0x00008400ff0a7b82 */ /* 0x000f300000000a00 */
[----:B------:R-:W5:Y:S01]  /*0090*/  LDC.64 R24, c[0x0][0x228] ;  /* 0x00008a00ff187b82 */ /* 0x000f620000000a00 */
[----:B-1----:R-:W-:-:S07]  /*00a0*/  IMAD.SHL.U32 R0, R0, 0x2, RZ ;  /* 0x0000000200007824 */ /* 0x002fce00078e00ff */
[----:B------:R-:W1:Y:S01]  /*00b0*/  LDC.64 R14, c[0x0][0x230] ;  /* 0x00008c00ff0e7b82 */ /* 0x000e620000000a00 */
[----:B------:R-:W-:-:S07]  /*00c0*/  LOP3.LUT R0, R0, 0xfe, RZ, 0xc0, !PT ;  /* 0x000000fe00007812 */ /* 0x000fce00078ec0ff */
[----:B------:R-:W1:Y:S01]  /*00d0*/  LDC.64 R18, c[0x0][0x238] ;  /* 0x00008e00ff127b82 */ /* 0x000e620000000a00 */
[----:B0-----:R-:W-:Y:S01]  /*00e0*/  IMAD R13, R13, 0x100, R0 ;  /* 0x000001000d0d7824 */ /* 0x001fe200078e0200 */
[----:B------:R-:W-:-:S06]  /*00f0*/  CS2R R4, SRZ ;  /* 0x0000000000047805 */ /* 0x000fcc000001ff00 */
[----:B------:R-:W0:Y:S01]  /*0100*/  LDC.64 R16, c[0x0][0x240] ;  /* 0x00009000ff107b82 */ /* 0x000e220000000a00 */
[C---:B------:R-:W-:Y:S02]  /*0110*/  ISETP.GE.AND P1, PT, R13.reuse, 0x100, PT ;  /* 0x000001000d00780c */ /* 0x040fe40003f26270 */
[----:B------:R-:W-:Y:S01]  /*0120*/  CS2R R6, SRZ ;  /* 0x0000000000067805 */ /* 0x000fe2000001ff00 */
[C---:B--2---:R-:W-:Y:S01]  /*0130*/  IMAD.WIDE R20, R13.reuse, 0x4, R20 ;  /* 0x000000040d147825 */ /* 0x044fe200078e0214 */
[----:B-----5:R1:W2:Y:S03]  /*0140*/  LDG.E R0, desc[UR4][R24.64] ;  /* 0x0000000418007981 */ /* 0x0202a6000c1e1900 */
[----:B---3--:R-:W-:Y:S01]  /*0150*/  IMAD.WIDE R22, R13, 0x4, R8 ;  /* 0x000000040d167825 */ /* 0x008fe200078e0208 */
[----:B------:R-:W-:-:S03]  /*0160*/  CS2R R8, SRZ ;  /* 0x0000000000087805 */ /* 0x000fc6000001ff00 */
[C---:B----4-:R-:W-:Y:S02]  /*0170*/  IMAD.WIDE R10, R13.reuse, 0x4, R10 ;  /* 0x000000040d0a7825 */ /* 0x050fe400078e020a */
[----:B------:R-:W3:Y:S02]  /*0180*/  @!P1 LDG.E.64 R2, desc[UR4][R20.64] ;  /* 0x0000000414029981 */ /* 0x000ee4000c1e1b00 */
[----:B-1----:R-:W-:Y:S02]  /*0190*/  IMAD.WIDE R24, R13, 0x4, R14 ;  /* 0x000000040d187825 */ /* 0x002fe400078e020e */
[----:B------:R-:W3:Y:S04]  /*01a0*/  @!P1 LDG.E.64 R4, desc[UR4][R22.64] ;  /* 0x0000000416049981 */ /* 0x000ee8000c1e1b00 */
[----:B------:R-:W2:Y:S04]  /*01b0*/  @!P1 LDG.E.64 R6, desc[UR4][R10.64] ;  /* 0x000000040a069981 */ /* 0x000ea8000c1e1b00 */
[----:B------:R-:W4:Y:S04]  /*01c0*/  LDG.E R18, desc[UR4][R18.64] ;  /* 0x0000000412127981 */ /* 0x000f28000c1e1900 */
[----:B------:R-:W4:Y:S04]  /*01d0*/  @!P1 LDG.E.64 R8, desc[UR4][R24.64] ;  /* 0x0000000418089981 */ /* 0x000f28000c1e1b00 */
[----:B0-----:R0:W5:Y:S01]  /*01e0*/  LDG.E R12, desc[UR4][R16.64] ;  /* 0x00000004100c7981 */ /* 0x001162000c1e1900 */
[----:B------:R-:W-:Y:S01]  /*01f0*/  BSSY B0, `(.L_x_0) ;  /* 0x0000050000007945 */ /* 0x000fe20003800000 */
[----:B---3--:R-:W-:Y:S01]  /*0200*/  FADD R2, R4, R2 ;  /* 0x0000000204027221 */ /* 0x008fe20000000000 */
[----:B------:R-:W-:Y:S01]  /*0210*/  FADD R3, R5, R3 ;  /* 0x0000000305037221 */ /* 0x000fe20000000000 */
[C---:B--2---:R-:W-:Y:S01]  /*0220*/  FADD R15, R0.reuse, R6 ;  /* 0x00000006000f7221 */ /* 0x044fe20000000000 */
[----:B------:R-:W-:-:S03]  /*0230*/  FADD R0, R0, R7 ;  /* 0x0000000700007221 */ /* 0x000fc60000000000 */
[----:B------:R-:W-:Y:S01]  /*0240*/  FADD R2, R2, R15 ;  /* 0x0000000f02027221 */ /* 0x000fe20000000000 */
[----:B------:R-:W-:Y:S01]  /*0250*/  FADD R15, R3, R0 ;  /* 0x00000000030f7221 */ /* 0x000fe20000000000 */
[C---:B----4-:R-:W-:Y:S01]  /*0260*/  FADD R21, R18.reuse, R8 ;  /* 0x0000000812157221 */ /* 0x050fe20000000000 */
[----:B0-----:R-:W-:-:S03]  /*0270*/  FADD R16, R18, R9 ;  /* 0x0000000912107221 */ /* 0x001fc60000000000 */
[----:B------:R-:W-:-:S04]  /*0280*/  FADD R8, R2, R21 ;  /* 0x0000001502087221 */ /* 0x000fc80000000000 */
[----:B-----5:R-:W-:-:S04]  /*0290*/  FMUL R14, R12, R8 ;  /* 0x000000080c0e7220 */ /* 0x020fc80000400000 */
[C---:B------:R-:W-:Y:S01]  /*02a0*/  FMUL R2, R14.reuse, 0.63661974668502807617 ;  /* 0x3f22f9830e027820 */ /* 0x040fe20000400000 */
[----:B------:R-:W-:-:S05]  /*02b0*/  FADD.FTZ R6, |R14|, -RZ ;  /* 0x800000ff0e067221 */ /* 0x000fca0000010200 */
[----:B------:R-:W0:Y:S01]  /*02c0*/  F2I.FTZ.NTZ R2, R2 ;  /* 0x0000000200027305 */ /* 0x000e220000213100 */
[----:B------:R-:W-:Y:S02]  /*02d0*/  FSETP.GE.AND P0, PT, R6, 105615, PT ;  /* 0x47ce47800600780b */ /* 0x000fe40003f06000 */
[----:B0-----:R-:W-:-:S05]  /*02e0*/  I2FP.F32.S32 R19, R2 ;  /* 0x0000000200137245 */ /* 0x001fca0000201400 */
[----:B------:R-:W-:-:S04]  /*02f0*/  FFMA.FTZ R4, R19, -1.5707962512969970703, R14 ;  /* 0xbfc90fda13047823 */ /* 0x000fc8000001000e */
[----:B------:R-:W-:-:S04]  /*0300*/  FFMA.FTZ R4, R19, -7.5497894158615963534e-08, R4 ;  /* 0xb3a2216813047823 */ /* 0x000fc80000010004 */
[----:B------:R-:W-:Y:S01]  /*0310*/  FFMA.FTZ R0, R19, -5.3903029534742383927e-15, R4 ;  /* 0xa7c234c513007823 */ /* 0x000fe20000010004 */
[----:B------:R-:W-:Y:S06]  /*0320*/  @!P0 BRA `(.L_x_1) ;  /* 0x0000000000f08947 */ /* 0x000fec0003800000 */
[----:B------:R-:W-:-:S13]  /*0330*/  FSETP.NEU.AND P0, PT, R6, +INF , PT ;  /* 0x7f8000000600780b */ /* 0x000fda0003f0d000 */
[----:B------:R-:W-:Y:S01]  /*0340*/  @!P0 FMUL.FTZ R0, RZ, R14 ;  /* 0x0000000eff008220 */ /* 0x000fe20000410000 */
[----:B------:R-:W-:Y:S01]  /*0350*/  @!P0 MOV R2, RZ ;  /* 0x000000ff00028202 */ /* 0x000fe20000000f00 */
[----:B------:R-:W-:Y:S06]  /*0360*/  @!P0 BRA `(.L_x_1) ;  /* 0x0000000000e08947 */ /* 0x000fec0003800000 */
[----:B------:R-:W-:Y:S01]  /*0370*/  SHF.R.U32.HI R17, RZ, 0x17, R14 ;  /* 0x00000017ff117819 */ /* 0x000fe2000001160e */
[----:B------:R-:W-:Y:S01]  /*0380*/  IMAD.SHL.U32 R3, R14, 0x100, RZ ;  /* 0x000001000e037824 */ /* 0x000fe200078e00ff */
[----:B------:R-:W-:Y:S01]  /*0390*/  HFMA2.MMA R5, -RZ, RZ, 0, 0 ;  /* 0x00000000ff057435 */ /* 0x000fe200000001ff */
[----:B------:R-:W-:Y:S01]  /*03a0*/  IMAD.MOV.U32 R0, RZ, RZ, RZ ;  /* 0x000000ffff007224 */ /* 0x000fe200078e00ff */
[----:B------:R-:W-:Y:S01]  /*03b0*/  LOP3.LUT R2, R17, 0xe0, RZ, 0xc0, !PT ;  /* 0x000000e011027812 */ /* 0x000fe200078ec0ff */
[----:B------:R-:W-:Y:S01]  /*03c0*/  IMAD.MOV.U32 R9, RZ, RZ, RZ ;  /* 0x000000ffff097224 */ /* 0x000fe200078e00ff */
[----:B------:R-:W-:Y:S01]  /*03d0*/  LOP3.LUT R3, R3, 0x80000000, RZ, 0xfc, !PT ;  /* 0x8000000003037812 */ /* 0x000fe200078efcff */
[----:B------:R-:W-:Y:S02]  /*03e0*/  ULDC.64 UR6, c[0x4][0x8] ;  /* 0x0100020000067ab9 */ /* 0x000fe40000000a00 */
[----:B------:R-:W-:Y:S01]  /*03f0*/  VIADD R4, R2, 0xffffff80 ;  /* 0xffffff8002047836 */ /* 0x000fe20000000000 */
[----:B------:R-:W-:-:S04]  /*0400*/  MOV R2, R1 ;  /* 0x0000000100027202 */ /* 0x000fc80000000f00 */
[----:B------:R-:W-:-:S07]  /*0410*/  SHF.R.U32.HI R4, RZ, 0x5, R4 ;  /* 0x00000005ff047819 */ /* 0x000fce0000011604 */
.L_x_2:
[----:B------:R-:W-:-:S04]  /*0420*/  IADD3 R6, P0, R5, UR6, RZ ;  /* 0x0000000605067c10 */ /* 0x000fc8000ff1e0ff */
[----:B------:R-:W-:-:S05]  /*0430*/  IADD3.X R7, R9, UR7, RZ, P0, !PT ;  /* 0x0000000709077c10 */ /* 0x000fca00087fe4ff */
[----:B------:R0:W2:Y:S01]  /*0440*/  LDG.E.CONSTANT R19, desc[UR4][R6.64] ;  /* 0x0000000406137981 */ /* 0x0000a2000c1e9900 */
[----:B------:R-:W-:-:S04]  /*0450*/  IADD3 R5, P2, R5, 0x4, RZ ;  /* 0x0000000405057810 */ /* 0x000fc80007f5e0ff */
[----:B------:R-:W-:Y:S02]  /*0460*/  ISETP.NE.U32.AND P0, PT, R5, 0x18, PT ;  /* 0x000000180500780c */ /* 0x000fe40003f05070 */
[----:B------:R-:W-:Y:S01]  /*0470*/  IADD3.X R9, RZ, R9, RZ, P2, !PT ;  /* 0x00000009ff097210 */ /* 0x000fe200017fe4ff */
[----:B0-----:R-:W-:-:S03]  /*0480*/  IMAD.MOV.U32 R6, RZ, RZ, R0 ;  /* 0x000000ffff067224 */ /* 0x001fc600078e0000 */
[----:B------:R-:W-:Y:S01]  /*0490*/  ISETP.NE.AND.EX P0, PT, R9, RZ, PT, P0 ;  /* 0x000000ff0900720c */ /* 0x000fe20003f05300 */
[----:B------:R-:W-:Y:S02]  /*04a0*/  IMAD.MOV.U32 R7, RZ, RZ, RZ ;  /* 0x000000ffff077224 */ /* 0x000fe400078e00ff */
[----:B--2---:R-:W-:-:S04]  /*04b0*/  IMAD.WIDE.U32 R18, R3, R19, R6 ;  /* 0x0000001303127225 */ /* 0x004fc800078e0006 */
[----:B------:R-:W-:Y:S01]  /*04c0*/  IMAD.MOV.U32 R0, RZ, RZ, R19 ;  /* 0x000000ffff007224 */ /* 0x000fe200078e0013 */
[----:B------:R0:W-:Y:S02]  /*04d0*/  STL [R2], R18 ;  /* 0x0000001202007387 */ /* 0x0001e40000100800 */
[----:B0-----:R-:W-:-:S03]  /*04e0*/  VIADD R2, R2, 0x4 ;  /* 0x0000000402027836 */ /* 0x001fc60000000000 */
[----:B------:R-:W-:Y:S05]  /*04f0*/  @P0 BRA `(.L_x_2) ;  /* 0xfffffffc00c80947 */ /* 0x000fea000383ffff */
[----:B------:R-:W-:Y:S01]  /*0500*/  LOP3.LUT P0, R6, R17, 0x1f, RZ, 0xc0, !PT ;  /* 0x0000001f11067812 */ /* 0x000fe2000780c0ff */
[----:B------:R-:W-:Y:S01]  /*0510*/  IMAD R17, R4, -0x4, R1 ;  /* 0xfffffffc04117824 */ /* 0x000fe200078e0201 */
[----:B------:R0:W-:Y:S04]  /*0520*/  STL [R1+0x18], R0 ;  /* 0x0000180001007387 */ /* 0x0001e80000100800 */
[----:B------:R-:W2:Y:S04]  /*0530*/  LDL R2, [R17+0x18] ;  /* 0x0000180011027983 */ /* 0x000ea80000100800 */
[----:B------:R-:W3:Y:S04]  /*0540*/  LDL R3, [R17+0x14] ;  /* 0x0000140011037983 */ /* 0x000ee80000100800 */
[----:B------:R-:W4:Y:S01]  /*0550*/  @P0 LDL R7, [R17+0x10] ;  /* 0x0000100011070983 */ /* 0x000f220000100800 */
[----:B------:R-:W-:Y:S01]  /*0560*/  @P0 IADD3 R4, -R6, 0x20, RZ ;  /* 0x0000002006040810 */ /* 0x000fe20007ffe1ff */
[----:B------:R-:W-:Y:S01]  /*0570*/  UMOV UR6, 0x54442d19 ;  /* 0x54442d1900067882 */ /* 0x000fe20000000000 */
[----:B------:R-:W-:Y:S01]  /*0580*/  UMOV UR7, 0x3bf921fb ;  /* 0x3bf921fb00077882 */ /* 0x000fe20000000000 */
[----:B--2---:R-:W-:-:S02]  /*0590*/  @P0 SHF.L.U32 R5, R2, R6, RZ ;  /* 0x0000000602050219 */ /* 0x004fc400000006ff */
[----:B---3--:R-:W-:Y:S02]  /*05a0*/  @P0 SHF.L.U32 R6, R3, R6, RZ ;  /* 0x0000000603060219 */ /* 0x008fe400000006ff */
[-C--:B----4-:R-:W-:Y:S02]  /*05b0*/  @P0 SHF.R.U32.HI R7, RZ, R4.reuse, R7 ;  /* 0x00000004ff070219 */ /* 0x090fe40000011607 */
[----:B------:R-:W-:-:S03]  /*05c0*/  @P0 SHF.R.U32.HI R4, RZ, R4, R3 ;  /* 0x00000004ff040219 */ /* 0x000fc60000011603 */
[----:B------:R-:W-:Y:S01]  /*05d0*/  @P0 IMAD.IADD R3, R6, 0x1, R7 ;  /* 0x0000000106030824 */ /* 0x000fe200078e0207 */
[----:B------:R-:W-:-:S04]  /*05e0*/  @P0 IADD3 R2, R5, R4, RZ ;  /* 0x0000000405020210 */ /* 0x000fc80007ffe0ff */
[C---:B------:R-:W-:Y:S01]  /*05f0*/  SHF.L.W.U32.HI R9, R3.reuse, 0x2, R2 ;  /* 0x0000000203097819 */ /* 0x040fe20000010e02 */
[----:B------:R-:W-:-:S03]  /*0600*/  IMAD.SHL.U32 R3, R3, 0x4, RZ ;  /* 0x0000000403037824 */ /* 0x000fc600078e00ff */
[----:B0-----:R-:W-:-:S04]  /*0610*/  SHF.R.S32.HI R0, RZ, 0x1f, R9 ;  /* 0x0000001fff007819 */ /* 0x001fc80000011409 */
[C---:B------:R-:W-:Y:S02]  /*0620*/  LOP3.LUT R6, R0.reuse, R3, RZ, 0x3c, !PT ;  /* 0x0000000300067212 */ /* 0x040fe400078e3cff */
[----:B------:R-:W-:-:S04]  /*0630*/  LOP3.LUT R7, R0, R9, RZ, 0x3c, !PT ;  /* 0x0000000900077212 */ /* 0x000fc800078e3cff */
[----:B------:R-:W0:Y:S01]  /*0640*/  I2F.F64.S64 R4, R6 ;  /* 0x0000000600047312 */ /* 0x000e220000301c00 */
[----:B------:R-:W-:Y:S02]  /*0650*/  ISETP.GE.AND P0, PT, R14, RZ, PT ;  /* 0x000000ff0e00720c */ /* 0x000fe40003f06270 */
[----:B------:R-:W-:Y:S01]  /*0660*/  SHF.R.U32.HI R2, RZ, 0x1e, R2 ;  /* 0x0000001eff027819 */ /* 0x000fe20000011602 */
[----:B0-----:R-:W-:-:S03]  /*0670*/  DMUL R4, R4, UR6 ;  /* 0x0000000604047c28 */ /* 0x001fc60008000000 */
[C---:B------:R-:W-:Y:S02]  /*0680*/  LEA.HI R2, R9.reuse, R2, RZ, 0x1 ;  /* 0x0000000209027211 */ /* 0x040fe400078f08ff */
[----:B------:R-:W-:-:S05]  /*0690*/  LOP3.LUT R14, R9, R14, RZ, 0x3c, !PT ;  /* 0x0000000e090e7212 */ /* 0x000fca00078e3cff */
[----:B------:R-:W0:Y:S01]  /*06a0*/  F2F.F32.F64 R4, R4 ;  /* 0x0000000400047310 */ /* 0x000e220000301000 */
[----:B------:R-:W-:Y:S02]  /*06b0*/  IADD3 R0, -R2, RZ, RZ ;  /* 0x000000ff02007210 */ /* 0x000fe40007ffe1ff */
[----:B------:R-:W-:-:S03]  /*06c0*/  ISETP.GE.AND P2, PT, R14, RZ, PT ;  /* 0x000000ff0e00720c */ /* 0x000fc60003f46270 */
[----:B------:R-:W-:Y:S01]  /*06d0*/  @!P0 IMAD.MOV.U32 R2, RZ, RZ, R0 ;  /* 0x000000ffff028224 */ /* 0x000fe200078e0000 */
[----:B0-----:R-:W-:-:S09]  /*06e0*/  FSEL R0, -R4, R4, !P2 ;  /* 0x0000000404007208 */ /* 0x001fd20005000100 */
.L_x_1:
[----:B------:R-:W-:Y:S05]  /*06f0*/  BSYNC B0 ;  /* 0x0000000000007941 */ /* 0x000fea0003800000 */
.L_x_0:
[----:B------:R-:W-:Y:S01]  /*0700*/  LOP3.LUT R3, R2, 0x1, RZ, 0xc0, !PT ;  /* 0x0000000102037812 */ /* 0x000fe200078ec0ff */
[----:B------:R-:W-:Y:S01]  /*0710*/  FADD R9, R15, R16 ;  /* 0x000000100f097221 */ /* 0x000fe20000000000 */
[----:B------:R-:W-:Y:S01]  /*0720*/  FMUL.FTZ R15, R0, R0 ;  /* 0x00000000000f7220 */ /* 0x000fe20000410000 */
[----:B------:R-:W-:Y:S01]  /*0730*/  IMAD.MOV.U32 R4, RZ, RZ, -0x46b2bead ;  /* 0xb94d4153ff047424 */ /* 0x000fe200078e00ff */
[----:B------:R-:W-:Y:S01]  /*0740*/  ISETP.NE.U32.AND P0, PT, R3, 0x1, PT ;  /* 0x000000010300780c */ /* 0x000fe20003f05070 */
[----:B------:R-:W-:Y:S01]  /*0750*/  FMUL R14, R12, R9 ;  /* 0x000000090c0e7220 */ /* 0x000fe20000400000 */
[----:B------:R-:W-:Y:S01]  /*0760*/  MOV R5, 0x3c0885e4 ;  /* 0x3c0885e400057802 */ /* 0x000fe20000000f00 */
[----:B------:R-:W-:Y:S01]  /*0770*/  BSSY B0, `(.L_x_3) ;  /* 0x0000053000007945 */ /* 0x000fe20003800000 */
[----:B------:R-:W-:Y:S01]  /*0780*/  FSEL R0, R0, 1, P0 ;  /* 0x3f80000000007808 */ /* 0x000fe20000000000 */
[----:B------:R-:W-:Y:S01]  /*0790*/  FMUL R3, R14, 0.63661974668502807617 ;  /* 0x3f22f9830e037820 */ /* 0x000fe20000400000 */
[----:B------:R-:W-:-:S05]  /*07a0*/  LOP3.LUT P2, RZ, R2, 0x2, RZ, 0xc0, !PT ;  /* 0x0000000202ff7812 */ /* 0x000fca000784c0ff */
[----:B------:R-:W0:Y:S02]  /*07b0*/  F2I.FTZ.NTZ R3, R3 ;  /* 0x0000000300037305 */ /* 0x000e240000213100 */
[----:B------:R-:W-:Y:S02]  /*07c0*/  @!P0 IMAD.MOV.U32 R6, RZ, RZ, 0x37cbac00 ;  /* 0x37cbac00ff068424 */ /* 0x000fe400078e00ff */
[----:B------:R-:W-:Y:S02]  /*07d0*/  @!P0 IMAD.MOV.U32 R5, RZ, RZ, 0x3d2aaabb ;  /* 0x3d2aaabbff058424 */ /* 0x000fe400078e00ff */
[----:B------:R-:W-:Y:S01]  /*07e0*/  @!P0 FFMA.FTZ R4, R15, R6, -0.0013887860113754868507 ;  /* 0xbab607ed0f048423 */ /* 0x000fe20000010006 */
[----:B------:R-:W-:-:S03]  /*07f0*/  HFMA2.MMA R6, -RZ, RZ, -1.541015625, -0.052001953125 ;  /* 0xbe2aaaa8ff067435 */ /* 0x000fc600000001ff */
[C---:B------:R-:W-:Y:S01]  /*0800*/  FFMA.FTZ R5, R15.reuse, R4, R5 ;  /* 0x000000040f057223 */ /* 0x040fe20000010005 */
[----:B------:R-:W-:Y:S02]  /*0810*/  FADD.FTZ R4, |R14|, -RZ ;  /* 0x800000ff0e047221 */ /* 0x000fe40000010200 */
[----:B------:R-:W-:Y:S01]  /*0820*/  @!P0 IMAD.MOV.U32 R6, RZ, RZ, -0x41000001 ;  /* 0xbeffffffff068424 */ /* 0x000fe200078e00ff */
[----:B0-----:R-:W-:Y:S02]  /*0830*/  I2FP.F32.S32 R7, R3 ;  /* 0x0000000300077245 */ /* 0x001fe40000201400 */
[----:B------:R-:W-:Y:S01]  /*0840*/  FSETP.GE.AND P0, PT, R4, 105615, PT ;  /* 0x47ce47800400780b */ /* 0x000fe20003f06000 */
[C---:B------:R-:W-:Y:S01]  /*0850*/  FFMA.FTZ R5, R15.reuse, R5, R6 ;  /* 0x000000050f057223 */ /* 0x040fe20000010006 */
[----:B------:R-:W-:Y:S01]  /*0860*/  FFMA.FTZ R15, R15, R0, RZ ;  /* 0x000000000f0f7223 */ /* 0x000fe200000100ff */
[----:B------:R-:W-:-:S03]  /*0870*/  FFMA.FTZ R2, R7, -1.5707962512969970703, R14 ;  /* 0xbfc90fda07027823 */ /* 0x000fc6000001000e */
[----:B------:R-:W-:Y:S01]  /*0880*/  FFMA.FTZ R0, R15, R5, R0 ;  /* 0x000000050f007223 */ /* 0x000fe20000010000 */
[C---:B------:R-:W-:Y:S01]  /*0890*/  FFMA.FTZ R2, R7.reuse, -7.5497894158615963534e-08, R2 ;  /* 0xb3a2216807027823 */ /* 0x040fe20000010002 */
[----:B------:R-:W-:Y:S02]  /*08a0*/  FADD R15, R12, 9.9999997171806853657e-10 ;  /* 0x3089705f0c0f7421 */ /* 0x000fe40000000000 */
[----:B------:R-:W-:Y:S01]  /*08b0*/  @P2 FFMA.FTZ R0, R0, -1, RZ ;  /* 0xbf80000000002823 */ /* 0x000fe200000100ff */
[----:B------:R-:W-:Y:S02]  /*08c0*/  FFMA.FTZ R2, R7, -5.3903029534742383927e-15, R2 ;  /* 0xa7c234c507027823 */ /* 0x000fe40000010002 */
[----:B------:R-:W-:Y:S05]  /*08d0*/  @!P0 BRA `(.L_x_4) ;  /* 0x0000000000f08947 */ /* 0x000fea0003800000 */
[----:B------:R-:W-:-:S13]  /*08e0*/  FSETP.NEU.AND P0, PT, R4, +INF , PT ;  /* 0x7f8000000400780b */ /* 0x000fda0003f0d000 */
[----:B------:R-:W-:Y:S01]  /*08f0*/  @!P0 FMUL.FTZ R2, RZ, R14 ;  /* 0x0000000eff028220 */ /* 0x000fe20000410000 */
[----:B------:R-:W-:Y:S01]  /*0900*/  @!P0 IMAD.MOV.U32 R3, RZ, RZ, RZ ;  /* 0x000000ffff038224 */ /* 0x000fe200078e00ff */
[----:B------:R-:W-:Y:S06]  /*0910*/  @!P0 BRA `(.L_x_4) ;  /* 0x0000000000e08947 */ /* 0x000fec0003800000 */
[----:B------:R-:W-:Y:S01]  /*0920*/  SHF.R.U32.HI R19, RZ, 0x17, R14 ;  /* 0x00000017ff137819 */ /* 0x000fe2000001160e */
[----:B------:R-:W-:Y:S01]  /*0930*/  IMAD.MOV.U32 R2, RZ, RZ, RZ ;  /* 0x000000ffff027224 */ /* 0x000fe200078e00ff */
[----:B------:R-:W-:Y:S01]  /*0940*/  SHF.L.U32 R5, R14, 0x8, RZ ;  /* 0x000000080e057819 */ /* 0x000fe200000006ff */
[----:B------:R-:W-:Y:S01]  /*0950*/  IMAD.MOV.U32 R12, RZ, RZ, RZ ;  /* 0x000000ffff0c7224 */ /* 0x000fe200078e00ff */
[----:B------:R-:W-:Y:S01]  /*0960*/  LOP3.LUT R3, R19, 0xe0, RZ, 0xc0, !PT ;  /* 0x000000e013037812 */ /* 0x000fe200078ec0ff */
[----:B------:R-:W-:Y:S01]  /*0970*/  IMAD.MOV.U32 R18, RZ, RZ, RZ ;  /* 0x000000ffff127224 */ /* 0x000fe200078e00ff */
[----:B------:R-:W-:Y:S01]  /*0980*/  LOP3.LUT R5, R5, 0x80000000, RZ, 0xfc, !PT ;  /* 0x8000000005057812 */ /* 0x000fe200078efcff */
[----:B------:R-:W-:Y:S01]  /*0990*/  ULDC.64 UR6, c[0x4][0x8] ;  /* 0x0100020000067ab9 */ /* 0x000fe20000000a00 */
[----:B------:R-:W-:Y:S01]  /*09a0*/  IADD3 R4, R3, -0x80, RZ ;  /* 0xffffff8003047810 */ /* 0x000fe20007ffe0ff */
[----:B------:R-:W-:-:S03]  /*09b0*/  IMAD.MOV.U32 R3, RZ, RZ, R1 ;  /* 0x000000ffff037224 */ /* 0x000fc600078e0001 */
[----:B------:R-:W-:-:S07]  /*09c0*/  SHF.R.U32.HI R4, RZ, 0x5, R4 ;  /* 0x00000005ff047819 */ /* 0x000fce0000011604 */
.L_x_5:
[----:B------:R-:W-:-:S04]  /*09d0*/  IADD3 R16, P0, R12, UR6, RZ ;  /* 0x000000060c107c10 */ /* 0x000fc8000ff1e0ff */
[----:B------:R-:W-:-:S06]  /*09e0*/  IADD3.X R17, R18, UR7, RZ, P0, !PT ;  /* 0x0000000712117c10 */ /* 0x000fcc00087fe4ff */
[----:B------:R-:W2:Y:S01]  /*09f0*/  LDG.E.CONSTANT R17, desc[UR4][R16.64] ;  /* 0x0000000410117981 */ /* 0x000ea2000c1e9900 */
[----:B------:R-:W-:Y:S01]  /*0a00*/  IADD3 R12, P2, R12, 0x4, RZ ;  /* 0x000000040c0c7810 */ /* 0x000fe20007f5e0ff */
[----:B------:R-:W-:Y:S01]  /*0a10*/  IMAD.MOV.U32 R7, RZ, RZ, RZ ;  /* 0x000000ffff077224 */ /* 0x000fe200078e00ff */
[----:B------:R-:W-:Y:S02]  /*0a20*/  MOV R6, R2 ;  /* 0x0000000200067202 */ /* 0x000fe40000000f00 */
[----:B------:R-:W-:Y:S01]  /*0a30*/  ISETP.NE.U32.AND P0, PT, R12, 0x18, PT ;  /* 0x000000180c00780c */ /* 0x000fe20003f05070 */
[----:B------:R-:W-:-:S05]  /*0a40*/  IMAD.X R18, RZ, RZ, R18, P2 ;  /* 0x000000ffff127224 */ /* 0x000fca00010e0612 */
[----:B------:R-:W-:Y:S01]  /*0a50*/  ISETP.NE.AND.EX P0, PT, R18, RZ, PT, P0 ;  /* 0x000000ff1200720c */ /* 0x000fe20003f05300 */
[----:B--2---:R-:W-:-:S05]  /*0a60*/  IMAD.WIDE.U32 R6, R5, R17, R6 ;  /* 0x0000001105067225 */ /* 0x004fca00078e0006 */
[----:B------:R0:W-:Y:S01]  /*0a70*/  STL [R3], R6 ;  /* 0x0000000603007387 */ /* 0x0001e20000100800 */
[----:B------:R-:W-:Y:S01]  /*0a80*/  MOV R2, R7 ;  /* 0x0000000700027202 */ /* 0x000fe20000000f00 */
[----:B0-----:R-:W-:-:S05]  /*0a90*/  VIADD R3, R3, 0x4 ;  /* 0x0000000403037836 */ /* 0x001fca0000000000 */
        /* <DEDUP_REMOVED lines=13> */
[----:B------:R-:W-:Y:S02]  /*0b70*/  @P0 SHF.R.U32.HI R5, RZ, R5, R4 ;  /* 0x00000005ff050219 */ /* 0x000fe40000011604 */
[----:B------:R-:W-:-:S03]  /*0b80*/  @P0 IADD3 R4, R7, R12, RZ ;  /* 0x0000000c07040210 */ /* 0x000fc60007ffe0ff */
[----:B------:R-:W-:-:S05]  /*0b90*/  @P0 IMAD.IADD R3, R6, 0x1, R5 ;  /* 0x0000000106030824 */ /* 0x000fca00078e0205 */
[C---:B0-----:R-:W-:Y:S01]  /*0ba0*/  SHF.L.W.U32.HI R2, R4.reuse, 0x2, R3 ;  /* 0x0000000204027819 */ /* 0x041fe20000010e03 */
[----:B------:R-:W-:-:S03]  /*0bb0*/  IMAD.SHL.U32 R4, R4, 0x4, RZ ;  /* 0x0000000404047824 */ /* 0x000fc600078e00ff */
[----:B------:R-:W-:-:S04]  /*0bc0*/  SHF.R.S32.HI R5, RZ, 0x1f, R2 ;  /* 0x0000001fff057819 */ /* 0x000fc80000011402 */
[C---:B------:R-:W-:Y:S02]  /*0bd0*/  LOP3.LUT R6, R5.reuse, R4, RZ, 0x3c, !PT ;  /* 0x0000000405067212 */ /* 0x040fe400078e3cff */
[----:B------:R-:W-:-:S04]  /*0be0*/  LOP3.LUT R7, R5, R2, RZ, 0x3c, !PT ;  /* 0x0000000205077212 */ /* 0x000fc800078e3cff */
[----:B------:R-:W0:Y:S01]  /*0bf0*/  I2F.F64.S64 R4, R6 ;  /* 0x0000000600047312 */ /* 0x000e220000301c00 */
[----:B------:R-:W-:Y:S02]  /*0c00*/  SHF.R.U32.HI R3, RZ, 0x1e, R3 ;  /* 0x0000001eff037819 */ /* 0x000fe40000011603 */
[----:B------:R-:W-:Y:S01]  /*0c10*/  ISETP.GE.AND P0, PT, R14, RZ, PT ;  /* 0x000000ff0e00720c */ /* 0x000fe20003f06270 */
[----:B0-----:R-:W-:Y:S01]  /*0c20*/  DMUL R4, R4, UR6 ;  /* 0x0000000604047c28 */ /* 0x001fe20008000000 */
[C---:B------:R-:W-:Y:S02]  /*0c30*/  LEA.HI R3, R2.reuse, R3, RZ, 0x1 ;  /* 0x0000000302037211 */ /* 0x040fe400078f08ff */
[----:B------:R-:W-:-:S07]  /*0c40*/  LOP3.LUT R14, R2, R14, RZ, 0x3c, !PT ;  /* 0x0000000e020e7212 */ /* 0x000fce00078e3cff */
[----:B------:R-:W0:Y:S01]  /*0c50*/  F2F.F32.F64 R4, R4 ;  /* 0x0000000400047310 */ /* 0x000e220000301000 */
[----:B------:R-:W-:Y:S01]  /*0c60*/  IMAD.MOV R2, RZ, RZ, -R3 ;  /* 0x000000ffff027224 */ /* 0x000fe200078e0a03 */
[----:B------:R-:W-:-:S04]  /*0c70*/  ISETP.GE.AND P2, PT, R14, RZ, PT ;  /* 0x000000ff0e00720c */ /* 0x000fc80003f46270 */
[----:B------:R-:W-:Y:S02]  /*0c80*/  @!P0 MOV R3, R2 ;  /* 0x0000000200038202 */ /* 0x000fe40000000f00 */
[----:B0-----:R-:W-:-:S07]  /*0c90*/  FSEL R2, -R4, R4, !P2 ;  /* 0x0000000404027208 */ /* 0x001fce0005000100 */
.L_x_4:
[----:B------:R-:W-:Y:S05]  /*0ca0*/  BSYNC B0 ;  /* 0x0000000000007941 */ /* 0x000fea0003800000 */
.L_x_3:
[----:B------:R-:W-:Y:S01]  /*0cb0*/  LOP3.LUT R4, R3, 0x1, RZ, 0xc0, !PT ;  /* 0x0000000103047812 */ /* 0x000fe200078ec0ff */
[----:B------:R-:W-:Y:S01]  /*0cc0*/  FMUL.FTZ R12, R2, R2 ;  /* 0x00000002020c7220 */ /* 0x000fe20000410000 */
[C---:B------:R-:W-:Y:S01]  /*0cd0*/  FSETP.GT.AND P0, PT, |R15|.reuse, 8.50705917302346158658e+37, PT ;  /* 0x7e8000000f00780b */ /* 0x040fe20003f04200 */
[----:B------:R-:W-:Y:S01]  /*0ce0*/  IMAD.MOV.U32 R5, RZ, RZ, 0x3c0885e4 ;  /* 0x3c0885e4ff057424 */ /* 0x000fe200078e00ff */
[----:B------:R-:W-:Y:S01]  /*0cf0*/  ISETP.NE.U32.AND P3, PT, R4, 0x1, PT ;  /* 0x000000010400780c */ /* 0x000fe20003f65070 */
[----:B------:R-:W-:Y:S01]  /*0d00*/  IMAD.MOV.U32 R4, RZ, RZ, -0x46b2bead ;  /* 0xb94d4153ff047424 */ /* 0x000fe200078e00ff */
[----:B------:R-:W-:Y:S01]  /*0d10*/  FSETP.GEU.AND P2, PT, |R15|, 1.175494350822287508e-38, PT ;  /* 0x008000000f00780b */ /* 0x000fe20003f4e200 */
[----:B------:R-:W-:Y:S01]  /*0d20*/  ULDC.64 UR6, c[0x0][0x248] ;  /* 0x0000920000067ab9 */ /* 0x000fe20000000a00 */
[----:B------:R-:W-:Y:S01]  /*0d30*/  LOP3.LUT P4, RZ, R3, 0x2, RZ, 0xc0, !PT ;  /* 0x0000000203ff7812 */ /* 0x000fe2000788c0ff */
[----:B------:R-:W-:Y:S01]  /*0d40*/  IMAD.MOV.U32 R3, RZ, RZ, -0x41d55558 ;  /* 0xbe2aaaa8ff037424 */ /* 0x000fe200078e00ff */
[----:B------:R-:W-:Y:S01]  /*0d50*/  FSEL R2, R2, 1, P3 ;  /* 0x3f80000002027808 */ /* 0x000fe20001800000 */
[----:B------:R-:W-:Y:S01]  /*0d60*/  FMUL R0, R0, R0 ;  /* 0x0000000000007220 */ /* 0x000fe20000400000 */
[----:B------:R0:W-:Y:S03]  /*0d70*/  @!P1 STG.E.64 desc[UR4][R10.64], R8 ;  /* 0x000000080a009986 */ /* 0x0001e6000c101b04 */
[----:B------:R-:W-:-:S02]  /*0d80*/  @P0 FMUL R15, R15, 0.25 ;  /* 0x3e8000000f0f0820 */ /* 0x000fc40000400000 */
[----:B------:R-:W-:Y:S01]  /*0d90*/  @!P3 MOV R7, 0x37cbac00 ;  /* 0x37cbac000007b802 */ /* 0x000fe20000000f00 */
[----:B------:R-:W-:Y:S02]  /*0da0*/  @!P3 IMAD.MOV.U32 R5, RZ, RZ, 0x3d2aaabb ;  /* 0x3d2aaabbff05b424 */ /* 0x000fe400078e00ff */
[----:B------:R-:W-:Y:S01]  /*0db0*/  @!P2 FMUL R15, R15, 16777216 ;  /* 0x4b8000000f0fa820 */ /* 0x000fe20000400000 */
[----:B------:R-:W-:Y:S02]  /*0dc0*/  @!P3 IMAD.MOV.U32 R3, RZ, RZ, -0x41000001 ;  /* 0xbeffffffff03b424 */ /* 0x000fe400078e00ff */
[----:B------:R-:W-:-:S03]  /*0dd0*/  @!P3 FFMA.FTZ R4, R12, R7, -0.0013887860113754868507 ;  /* 0xbab607ed0c04b423 */ /* 0x000fc60000010007 */
[----:B------:R-:W1:Y:S01]  /*0de0*/  MUFU.RCP R15, R15 ;  /* 0x0000000f000f7308 */ /* 0x000e620000001000 */
[C---:B------:R-:W-:Y:S01]  /*0df0*/  FFMA.FTZ R6, R12.reuse, R4, R5 ;  /* 0x000000040c067223 */ /* 0x040fe20000010005 */
[----:B------:R-:W-:Y:S01]  /*0e00*/  HFMA2.MMA R4, -RZ, RZ, 1.625, 0 ;  /* 0x3e800000ff047435 */ /* 0x000fe200000001ff */
[C---:B------:R-:W-:Y:S02]  /*0e10*/  FFMA.FTZ R5, R12.reuse, R2, RZ ;  /* 0x000000020c057223 */ /* 0x040fe400000100ff */
[----:B------:R-:W-:Y:S01]  /*0e20*/  FFMA.FTZ R3, R12, R6, R3 ;  /* 0x000000060c037223 */ /* 0x000fe20000010003 */
[----:B------:R-:W-:-:S03]  /*0e30*/  SHF.R.S32.HI R6, RZ, 0x1f, R13 ;  /* 0x0000001fff067819 */ /* 0x000fc6000001140d */
[----:B------:R-:W-:-:S03]  /*0e40*/  FFMA.FTZ R2, R5, R3, R2 ;  /* 0x0000000305027223 */ /* 0x000fc60000010002 */
[----:B------:R-:W-:Y:S01]  /*0e50*/  FSEL R4, R4, 1, P0 ;  /* 0x3f80000004047808 */ /* 0x000fe20000000000 */
[----:B------:R-:W-:-:S04]  /*0e60*/  @P4 FFMA.FTZ R2, R2, -1, RZ ;  /* 0xbf80000002024823 */ /* 0x000fc800000100ff */
[----:B------:R-:W-:Y:S01]  /*0e70*/  @!P2 FMUL R4, R4, 16777216 ;  /* 0x4b8000000404a820 */ /* 0x000fe20000400000 */
[----:B------:R-:W-:-:S03]  /*0e80*/  FMUL R2, R2, R2 ;  /* 0x0000000202027220 */ /* 0x000fc60000400000 */
[----:B-1----:R-:W-:Y:S01]  /*0e90*/  FMUL R3, R15, R4 ;  /* 0x000000040f037220 */ /* 0x002fe20000400000 */
[----:B------:R-:W-:-:S03]  /*0ea0*/  LEA R4, P0, R13, UR6, 0x2 ;  /* 0x000000060d047c11 */ /* 0x000fc6000f8010ff */
[----:B------:R-:W-:Y:S01]  /*0eb0*/  FFMA R7, R3, R2, R9 ;  /* 0x0000000203077223 */ /* 0x000fe20000000009 */
[----:B------:R-:W-:Y:S01]  /*0ec0*/  LEA.HI.X R5, R13, UR7, R6, 0x2, P0 ;  /* 0x000000070d057c11 */ /* 0x000fe200080f1406 */
[----:B------:R-:W-:Y:S01]  /*0ed0*/  FFMA R6, R3, R0, R8 ;  /* 0x0000000003067223 */ /* 0x000fe20000000008 */
[----:B0-----:R-:W-:Y:S07]  /*0ee0*/  @P1 EXIT ;  /* 0x000000000000194d */ /* 0x001fee0003800000 */
[----:B------:R-:W-:Y:S01]  /*0ef0*/  STG.E.64 desc[UR4][R4.64], R6 ;  /* 0x0000000604007986 */ /* 0x000fe2000c101b04 */
[----:B------:R-:W-:Y:S05]  /*0f00*/  EXIT ;  /* 0x000000000000794d */ /* 0x000fea0003800000 */
.L_x_6:
[----:B------:R-:W-:-:S00]  /*0f10*/  BRA `(.L_x_6) ;  /* 0xfffffffc00fc7947 */ /* 0x000fc0000383ffff */
[----:B------:R-:W-:-:S00]  /*0f20*/  NOP ;  /* 0x0000000000007918 */ /* 0x000fc00000000000 */
        /* <DEDUP_REMOVED lines=13> */
.L_x_7:


//--------------------- .nv.global.init           --------------------------
	.section	.nv.global.init,"aw",@progbits
	.align	4
.nv.global.init:
	.type		__cudart_i2opi_f,@object
	.size		__cudart_i2opi_f,(_$_str - __cudart_i2opi_f)
__cudart_i2opi_f:
        /*0000*/ 	.byte	0x41, 0x90, 0x43, 0x3c, 0x99, 0x95, 0x62, 0xdb, 0xc0, 0xdd, 0x34, 0xf5, 0xd1, 0x57, 0x27, 0xfc
        /*0010*/ 	.byte	0x29, 0x15, 0x44, 0x4e, 0x6e, 0x83, 0xf9, 0xa2
	.type		_$_str,@object
	.size		_$_str,(.L_0 - _$_str)
_$_str:
        /*0018*/ 	.byte	0x5f, 0x5f, 0x43, 0x55, 0x44, 0x41, 0x5f, 0x46, 0x54, 0x5a, 0x00
.L_0:


//--------------------- .nv.constant0.triton_poi_fused_add_convolution_mul_pow_reciprocal_sin_view_17 --------------------------
	.section	.nv.constant0.triton_poi_fused_add_convolution_mul_pow_reciprocal_sin_view_17,"a",@progbits
	.sectionflags	@""
	.align	4
.nv.constant0.triton_poi_fused_add_convolution_mul_pow_reciprocal_sin_view_17:
	.zero		596
